//
// Generated by NVIDIA NVVM Compiler
//
// Compiler Build ID: CL-36424714
// Cuda compilation tools, release 13.0, V13.0.88
// Based on NVVM 20.0.0
//

.version 9.0
.target sm_100
.address_size 64

	// .globl	_Z6bordesPKiS0_iii
.extern .func  (.param .b64 func_retval0) malloc
(
	.param .b64 malloc_param_0
)
;

.visible .entry _Z6bordesPKiS0_iii(
	.param .u64 .ptr .align 1 _Z6bordesPKiS0_iii_param_0,
	.param .u64 .ptr .align 1 _Z6bordesPKiS0_iii_param_1,
	.param .u32 _Z6bordesPKiS0_iii_param_2,
	.param .u32 _Z6bordesPKiS0_iii_param_3,
	.param .u32 _Z6bordesPKiS0_iii_param_4
)
{
	.reg .pred 	%p<21>;
	.reg .b32 	%r<102>;
	.reg .b64 	%rd<127>;

	ld.param.u64 	%rd9, [_Z6bordesPKiS0_iii_param_0];
	ld.param.u32 	%r42, [_Z6bordesPKiS0_iii_param_2];
	ld.param.u32 	%r43, [_Z6bordesPKiS0_iii_param_3];
	cvta.to.global.u64 	%rd1, %rd9;
	mul.wide.s32 	%rd10, %r42, 8;
	{ // callseq 0, 0
	.param .b64 param0;
	st.param.b64 	[param0], %rd10;
	.param .b64 retval0;
	call.uni (retval0), 
	malloc, 
	(
	param0
	);
	ld.param.b64 	%rd11, [retval0];
	} // callseq 0
	setp.lt.s32 	%p1, %r42, 1;
	@%p1 bra 	$L__BB0_12;
	mul.wide.s32 	%rd3, %r43, 4;
	and.b32  	%r1, %r42, 7;
	setp.lt.u32 	%p2, %r42, 8;
	mov.b32 	%r84, 0;
	@%p2 bra 	$L__BB0_4;
	and.b32  	%r84, %r42, 2147483640;
	mov.b32 	%r101, 0;
$L__BB0_3:
	.pragma "nounroll";
	{ // callseq 1, 0
	.param .b64 param0;
	st.param.b64 	[param0], %rd3;
	.param .b64 retval0;
	call.uni (retval0), 
	malloc, 
	(
	param0
	);
	ld.param.b64 	%rd12, [retval0];
	} // callseq 1
	mul.wide.u32 	%rd14, %r101, 8;
	add.s64 	%rd15, %rd11, %rd14;
	st.u64 	[%rd15], %rd12;
	{ // callseq 2, 0
	.param .b64 param0;
	st.param.b64 	[param0], %rd3;
	.param .b64 retval0;
	call.uni (retval0), 
	malloc, 
	(
	param0
	);
	ld.param.b64 	%rd16, [retval0];
	} // callseq 2
	st.u64 	[%rd15+8], %rd16;
	{ // callseq 3, 0
	.param .b64 param0;
	st.param.b64 	[param0], %rd3;
	.param .b64 retval0;
	call.uni (retval0), 
	malloc, 
	(
	param0
	);
	ld.param.b64 	%rd18, [retval0];
	} // callseq 3
	st.u64 	[%rd15+16], %rd18;
	{ // callseq 4, 0
	.param .b64 param0;
	st.param.b64 	[param0], %rd3;
	.param .b64 retval0;
	call.uni (retval0), 
	malloc, 
	(
	param0
	);
	ld.param.b64 	%rd20, [retval0];
	} // callseq 4
	st.u64 	[%rd15+24], %rd20;
	{ // callseq 5, 0
	.param .b64 param0;
	st.param.b64 	[param0], %rd3;
	.param .b64 retval0;
	call.uni (retval0), 
	malloc, 
	(
	param0
	);
	ld.param.b64 	%rd22, [retval0];
	} // callseq 5
	st.u64 	[%rd15+32], %rd22;
	{ // callseq 6, 0
	.param .b64 param0;
	st.param.b64 	[param0], %rd3;
	.param .b64 retval0;
	call.uni (retval0), 
	malloc, 
	(
	param0
	);
	ld.param.b64 	%rd24, [retval0];
	} // callseq 6
	st.u64 	[%rd15+40], %rd24;
	{ // callseq 7, 0
	.param .b64 param0;
	st.param.b64 	[param0], %rd3;
	.param .b64 retval0;
	call.uni (retval0), 
	malloc, 
	(
	param0
	);
	ld.param.b64 	%rd26, [retval0];
	} // callseq 7
	st.u64 	[%rd15+48], %rd26;
	{ // callseq 8, 0
	.param .b64 param0;
	st.param.b64 	[param0], %rd3;
	.param .b64 retval0;
	call.uni (retval0), 
	malloc, 
	(
	param0
	);
	ld.param.b64 	%rd28, [retval0];
	} // callseq 8
	st.u64 	[%rd15+56], %rd28;
	add.s32 	%r101, %r101, 8;
	setp.eq.s32 	%p3, %r101, %r84;
	@%p3 bra 	$L__BB0_4;
	bra.uni 	$L__BB0_3;
$L__BB0_4:
	setp.eq.s32 	%p4, %r1, 0;
	@%p4 bra 	$L__BB0_12;
	and.b32  	%r4, %r42, 3;
	setp.lt.u32 	%p5, %r1, 4;
	@%p5 bra 	$L__BB0_7;
	{ // callseq 9, 0
	.param .b64 param0;
	st.param.b64 	[param0], %rd3;
	.param .b64 retval0;
	call.uni (retval0), 
	malloc, 
	(
	param0
	);
	ld.param.b64 	%rd30, [retval0];
	} // callseq 9
	mul.wide.u32 	%rd32, %r84, 8;
	add.s64 	%rd33, %rd11, %rd32;
	st.u64 	[%rd33], %rd30;
	{ // callseq 10, 0
	.param .b64 param0;
	st.param.b64 	[param0], %rd3;
	.param .b64 retval0;
	call.uni (retval0), 
	malloc, 
	(
	param0
	);
	ld.param.b64 	%rd34, [retval0];
	} // callseq 10
	st.u64 	[%rd33+8], %rd34;
	{ // callseq 11, 0
	.param .b64 param0;
	st.param.b64 	[param0], %rd3;
	.param .b64 retval0;
	call.uni (retval0), 
	malloc, 
	(
	param0
	);
	ld.param.b64 	%rd36, [retval0];
	} // callseq 11
	st.u64 	[%rd33+16], %rd36;
	{ // callseq 12, 0
	.param .b64 param0;
	st.param.b64 	[param0], %rd3;
	.param .b64 retval0;
	call.uni (retval0), 
	malloc, 
	(
	param0
	);
	ld.param.b64 	%rd38, [retval0];
	} // callseq 12
	st.u64 	[%rd33+24], %rd38;
	add.s32 	%r84, %r84, 4;
$L__BB0_7:
	setp.eq.s32 	%p6, %r4, 0;
	@%p6 bra 	$L__BB0_12;
	setp.eq.s32 	%p7, %r4, 1;
	@%p7 bra 	$L__BB0_10;
	{ // callseq 13, 0
	.param .b64 param0;
	st.param.b64 	[param0], %rd3;
	.param .b64 retval0;
	call.uni (retval0), 
	malloc, 
	(
	param0
	);
	ld.param.b64 	%rd40, [retval0];
	} // callseq 13
	mul.wide.u32 	%rd42, %r84, 8;
	add.s64 	%rd43, %rd11, %rd42;
	st.u64 	[%rd43], %rd40;
	{ // callseq 14, 0
	.param .b64 param0;
	st.param.b64 	[param0], %rd3;
	.param .b64 retval0;
	call.uni (retval0), 
	malloc, 
	(
	param0
	);
	ld.param.b64 	%rd44, [retval0];
	} // callseq 14
	st.u64 	[%rd43+8], %rd44;
	add.s32 	%r84, %r84, 2;
$L__BB0_10:
	and.b32  	%r46, %r42, 1;
	setp.eq.b32 	%p8, %r46, 1;
	not.pred 	%p9, %p8;
	@%p9 bra 	$L__BB0_12;
	{ // callseq 15, 0
	.param .b64 param0;
	st.param.b64 	[param0], %rd3;
	.param .b64 retval0;
	call.uni (retval0), 
	malloc, 
	(
	param0
	);
	ld.param.b64 	%rd46, [retval0];
	} // callseq 15
	mul.wide.u32 	%rd48, %r84, 8;
	add.s64 	%rd49, %rd11, %rd48;
	st.u64 	[%rd49], %rd46;
$L__BB0_12:
	min.s32 	%r47, %r42, %r43;
	setp.lt.s32 	%p10, %r47, 1;
	@%p10 bra 	$L__BB0_28;
	and.b32  	%r9, %r43, 15;
	add.s32 	%r10, %r9, -1;
	and.b32  	%r11, %r43, 7;
	add.s32 	%r12, %r11, -1;
	and.b32  	%r13, %r43, 2147483632;
	and.b32  	%r14, %r43, 3;
	neg.s32 	%r15, %r13;
	add.s64 	%rd4, %rd1, 32;
	mov.b32 	%r87, 0;
	mov.u32 	%r100, %r87;
$L__BB0_14:
	setp.lt.u32 	%p11, %r43, 16;
	mul.wide.u32 	%rd50, %r87, 8;
	add.s64 	%rd5, %rd11, %rd50;
	mov.b32 	%r95, 0;
	@%p11 bra 	$L__BB0_17;
	mov.b64 	%rd126, 0;
	mov.u32 	%r89, %r15;
$L__BB0_16:
	.pragma "nounroll";
	mul.wide.s32 	%rd52, %r100, 4;
	add.s64 	%rd53, %rd4, %rd52;
	ld.global.u32 	%r51, [%rd53+-28];
	ld.u64 	%rd54, [%rd5];
	add.s64 	%rd55, %rd54, %rd126;
	st.u32 	[%rd55], %r51;
	ld.global.u32 	%r52, [%rd53+-24];
	ld.u64 	%rd56, [%rd5];
	add.s64 	%rd57, %rd56, %rd126;
	st.u32 	[%rd57+4], %r52;
	ld.global.u32 	%r53, [%rd53+-20];
	ld.u64 	%rd58, [%rd5];
	add.s64 	%rd59, %rd58, %rd126;
	st.u32 	[%rd59+8], %r53;
	ld.global.u32 	%r54, [%rd53+-16];
	ld.u64 	%rd60, [%rd5];
	add.s64 	%rd61, %rd60, %rd126;
	st.u32 	[%rd61+12], %r54;
	ld.global.u32 	%r55, [%rd53+-12];
	ld.u64 	%rd62, [%rd5];
	add.s64 	%rd63, %rd62, %rd126;
	st.u32 	[%rd63+16], %r55;
	ld.global.u32 	%r56, [%rd53+-8];
	ld.u64 	%rd64, [%rd5];
	add.s64 	%rd65, %rd64, %rd126;
	st.u32 	[%rd65+20], %r56;
	ld.global.u32 	%r57, [%rd53+-4];
	ld.u64 	%rd66, [%rd5];
	add.s64 	%rd67, %rd66, %rd126;
	st.u32 	[%rd67+24], %r57;
	ld.global.u32 	%r58, [%rd53];
	ld.u64 	%rd68, [%rd5];
	add.s64 	%rd69, %rd68, %rd126;
	st.u32 	[%rd69+28], %r58;
	ld.global.u32 	%r59, [%rd53+4];
	ld.u64 	%rd70, [%rd5];
	add.s64 	%rd71, %rd70, %rd126;
	st.u32 	[%rd71+32], %r59;
	ld.global.u32 	%r60, [%rd53+8];
	ld.u64 	%rd72, [%rd5];
	add.s64 	%rd73, %rd72, %rd126;
	st.u32 	[%rd73+36], %r60;
	ld.global.u32 	%r61, [%rd53+12];
	ld.u64 	%rd74, [%rd5];
	add.s64 	%rd75, %rd74, %rd126;
	st.u32 	[%rd75+40], %r61;
	ld.global.u32 	%r62, [%rd53+16];
	ld.u64 	%rd76, [%rd5];
	add.s64 	%rd77, %rd76, %rd126;
	st.u32 	[%rd77+44], %r62;
	ld.global.u32 	%r63, [%rd53+20];
	ld.u64 	%rd78, [%rd5];
	add.s64 	%rd79, %rd78, %rd126;
	st.u32 	[%rd79+48], %r63;
	ld.global.u32 	%r64, [%rd53+24];
	ld.u64 	%rd80, [%rd5];
	add.s64 	%rd81, %rd80, %rd126;
	st.u32 	[%rd81+52], %r64;
	ld.global.u32 	%r65, [%rd53+28];
	ld.u64 	%rd82, [%rd5];
	add.s64 	%rd83, %rd82, %rd126;
	st.u32 	[%rd83+56], %r65;
	add.s32 	%r100, %r100, 16;
	ld.global.u32 	%r66, [%rd53+32];
	ld.u64 	%rd84, [%rd5];
	add.s64 	%rd85, %rd84, %rd126;
	st.u32 	[%rd85+60], %r66;
	add.s32 	%r89, %r89, 16;
	add.s64 	%rd126, %rd126, 64;
	setp.ne.s32 	%p12, %r89, 0;
	mov.u32 	%r95, %r13;
	@%p12 bra 	$L__BB0_16;
$L__BB0_17:
	setp.eq.s32 	%p13, %r9, 0;
	@%p13 bra 	$L__BB0_27;
	setp.lt.u32 	%p14, %r10, 7;
	@%p14 bra 	$L__BB0_20;
	mul.wide.s32 	%rd86, %r100, 4;
	add.s64 	%rd87, %rd1, %rd86;
	ld.global.u32 	%r68, [%rd87+4];
	ld.u64 	%rd88, [%rd5];
	mul.wide.u32 	%rd89, %r95, 4;
	add.s64 	%rd90, %rd88, %rd89;
	st.u32 	[%rd90], %r68;
	ld.global.u32 	%r69, [%rd87+8];
	ld.u64 	%rd91, [%rd5];
	add.s64 	%rd92, %rd91, %rd89;
	st.u32 	[%rd92+4], %r69;
	ld.global.u32 	%r70, [%rd87+12];
	ld.u64 	%rd93, [%rd5];
	add.s64 	%rd94, %rd93, %rd89;
	st.u32 	[%rd94+8], %r70;
	ld.global.u32 	%r71, [%rd87+16];
	ld.u64 	%rd95, [%rd5];
	add.s64 	%rd96, %rd95, %rd89;
	st.u32 	[%rd96+12], %r71;
	ld.global.u32 	%r72, [%rd87+20];
	ld.u64 	%rd97, [%rd5];
	add.s64 	%rd98, %rd97, %rd89;
	st.u32 	[%rd98+16], %r72;
	ld.global.u32 	%r73, [%rd87+24];
	ld.u64 	%rd99, [%rd5];
	add.s64 	%rd100, %rd99, %rd89;
	st.u32 	[%rd100+20], %r73;
	ld.global.u32 	%r74, [%rd87+28];
	ld.u64 	%rd101, [%rd5];
	add.s64 	%rd102, %rd101, %rd89;
	st.u32 	[%rd102+24], %r74;
	add.s32 	%r100, %r100, 8;
	ld.global.u32 	%r75, [%rd87+32];
	ld.u64 	%rd103, [%rd5];
	add.s64 	%rd104, %rd103, %rd89;
	st.u32 	[%rd104+28], %r75;
	add.s32 	%r95, %r95, 8;
$L__BB0_20:
	setp.eq.s32 	%p15, %r11, 0;
	@%p15 bra 	$L__BB0_27;
	setp.lt.u32 	%p16, %r12, 3;
	mov.u32 	%r99, %r100;
	@%p16 bra 	$L__BB0_23;
	mul.wide.s32 	%rd105, %r100, 4;
	add.s64 	%rd106, %rd1, %rd105;
	ld.global.u32 	%r77, [%rd106+4];
	ld.u64 	%rd107, [%rd5];
	mul.wide.u32 	%rd108, %r95, 4;
	add.s64 	%rd109, %rd107, %rd108;
	st.u32 	[%rd109], %r77;
	ld.global.u32 	%r78, [%rd106+8];
	ld.u64 	%rd110, [%rd5];
	add.s64 	%rd111, %rd110, %rd108;
	st.u32 	[%rd111+4], %r78;
	ld.global.u32 	%r79, [%rd106+12];
	ld.u64 	%rd112, [%rd5];
	add.s64 	%rd113, %rd112, %rd108;
	st.u32 	[%rd113+8], %r79;
	add.s32 	%r100, %r100, 4;
	ld.global.u32 	%r80, [%rd106+16];
	ld.u64 	%rd114, [%rd5];
	add.s64 	%rd115, %rd114, %rd108;
	st.u32 	[%rd115+12], %r80;
	add.s32 	%r95, %r95, 4;
	mov.u32 	%r99, %r100;
$L__BB0_23:
	setp.eq.s32 	%p17, %r14, 0;
	@%p17 bra 	$L__BB0_27;
	setp.eq.s32 	%p18, %r14, 1;
	add.s32 	%r100, %r99, 1;
	mul.wide.s32 	%rd116, %r99, 4;
	add.s64 	%rd8, %rd1, %rd116;
	ld.global.u32 	%r81, [%rd8+4];
	ld.u64 	%rd117, [%rd5];
	mul.wide.u32 	%rd118, %r95, 4;
	add.s64 	%rd119, %rd117, %rd118;
	st.u32 	[%rd119], %r81;
	@%p18 bra 	$L__BB0_27;
	setp.eq.s32 	%p19, %r14, 2;
	add.s32 	%r100, %r99, 2;
	ld.global.u32 	%r82, [%rd8+8];
	ld.u64 	%rd120, [%rd5];
	add.s64 	%rd122, %rd120, %rd118;
	st.u32 	[%rd122+4], %r82;
	@%p19 bra 	$L__BB0_27;
	add.s32 	%r100, %r99, 3;
	ld.global.u32 	%r83, [%rd8+12];
	ld.u64 	%rd123, [%rd5];
	add.s64 	%rd125, %rd123, %rd118;
	st.u32 	[%rd125+8], %r83;
$L__BB0_27:
	add.s32 	%r87, %r87, 1;
	setp.eq.s32 	%p20, %r87, %r42;
	@%p20 bra 	$L__BB0_28;
	bra.uni 	$L__BB0_14;
$L__BB0_28:
	ret;

}


// ===== COMPILED SASS (sm_100) =====

	.target	sm_100

	.elftype	@"ET_EXEC"


//--------------------- .note.nv.tkinfo           --------------------------
	.section	.note.nv.tkinfo,"",@"SHT_NOTE"
	.sectionflags	@"SHF_NOTE_NV_TKINFO"
	.tkinfo
        /*0018*/ 	.word	0x00000002
        /*0030*/ 	.string	""
        /*0030*/ 	.string	"ptxas"
        /*0030*/ 	.string	"Cuda compilation tools, release 13.0, V13.0.88"
        /*0030*/ 	.string	"Build cuda_13.0.r13.0/compiler.36424714_0"
        /*0030*/ 	.string	"-arch sm_100 -m 64 "



//--------------------- .note.nv.cuinfo           --------------------------
	.section	.note.nv.cuinfo,"",@"SHT_NOTE"
	.sectionflags	@"SHF_NOTE_NV_CUINFO"
        /*0018*/ 	.short	0x0002
        /*001a*/ 	.short	0x0064
        /*001c*/ 	.short	0x0082
	.zero		2


//--------------------- .nv.info                  --------------------------
	.section	.nv.info,"",@"SHT_CUDA_INFO"
	.align	4


	//----- nvinfo : EIATTR_REGCOUNT
	.align		4
        /*0000*/ 	.byte	0x04, 0x2f
        /*0002*/ 	.short	(.L_1 - .L_0)
	.align		4
.L_0:
        /*0004*/ 	.word	index@(_Z6bordesPKiS0_iii)
        /*0008*/ 	.word	0x00000020


	//----- nvinfo : EIATTR_FRAME_SIZE
	.align		4
.L_1:
        /*000c*/ 	.byte	0x04, 0x11
        /*000e*/ 	.short	(.L_3 - .L_2)
	.align		4
.L_2:
        /*0010*/ 	.word	index@(_Z6bordesPKiS0_iii)
        /*0014*/ 	.word	0x00000000


	//----- nvinfo : EIATTR_MIN_STACK_SIZE
	.align		4
.L_3:
        /*0018*/ 	.byte	0x04, 0x12
        /*001a*/ 	.short	(.L_5 - .L_4)
	.align		4
.L_4:
        /*001c*/ 	.word	index@(_Z6bordesPKiS0_iii)
        /*0020*/ 	.word	0x00000000
.L_5:


//--------------------- .nv.compat                --------------------------
	.section	.nv.compat,"",@"SHT_CUDA_COMPAT_INFO"
	.align	4
        /*0000*/ 	.byte	0x02, 0x09, 0x00, 0x00, 0x02, 0x02, 0x01, 0x00, 0x02, 0x05, 0x05, 0x00, 0x03, 0x07, 0x01, 0x01
        /*0010*/ 	.byte	0x02, 0x03, 0x00, 0x00, 0x02, 0x06, 0x01, 0x00, 0x04, 0x0b, 0x08, 0x00, 0x09, 0x00, 0x00, 0x00
        /*0020*/ 	.byte	0x00, 0x00, 0x00, 0x00


//--------------------- .nv.info._Z6bordesPKiS0_iii --------------------------
	.section	.nv.info._Z6bordesPKiS0_iii,"",@"SHT_CUDA_INFO"
	.sectionflags	@""
	.align	4


	//----- nvinfo : EIATTR_CUDA_API_VERSION
	.align		4
        /*0000*/ 	.byte	0x04, 0x37
        /*0002*/ 	.short	(.L_7 - .L_6)
.L_6:
        /*0004*/ 	.word	0x00000082


	//----- nvinfo : EIATTR_KPARAM_INFO
	.align		4
.L_7:
        /*0008*/ 	.byte	0x04, 0x17
        /*000a*/ 	.short	(.L_9 - .L_8)
.L_8:
        /*000c*/ 	.word	0x00000000
        /*0010*/ 	.short	0x0004
        /*0012*/ 	.short	0x0018
        /*0014*/ 	.byte	0x00, 0xf0, 0x11, 0x00


	//----- nvinfo : EIATTR_KPARAM_INFO
	.align		4
.L_9:
        /*0018*/ 	.byte	0x04, 0x17
        /*001a*/ 	.short	(.L_11 - .L_10)
.L_10:
        /*001c*/ 	.word	0x00000000
        /*0020*/ 	.short	0x0003
        /*0022*/ 	.short	0x0014
        /*0024*/ 	.byte	0x00, 0xf0, 0x11, 0x00


	//----- nvinfo : EIATTR_KPARAM_INFO
	.align		4
.L_11:
        /*0028*/ 	.byte	0x04, 0x17
        /*002a*/ 	.short	(.L_13 - .L_12)
.L_12:
        /*002c*/ 	.word	0x00000000
        /*0030*/ 	.short	0x0002
        /*0032*/ 	.short	0x0010
        /*0034*/ 	.byte	0x00, 0xf0, 0x11, 0x00


	//----- nvinfo : EIATTR_KPARAM_INFO
	.align		4
.L_13:
        /*0038*/ 	.byte	0x04, 0x17
        /*003a*/ 	.short	(.L_15 - .L_14)
.L_14:
        /*003c*/ 	.word	0x00000000
        /*0040*/ 	.short	0x0001
        /*0042*/ 	.short	0x0008
        /*0044*/ 	.byte	0x00, 0xf5, 0x21, 0x00


	//----- nvinfo : EIATTR_KPARAM_INFO
	.align		4
.L_15:
        /*0048*/ 	.byte	0x04, 0x17
        /*004a*/ 	.short	(.L_17 - .L_16)
.L_16:
        /*004c*/ 	.word	0x00000000
        /*0050*/ 	.short	0x0000
        /*0052*/ 	.short	0x0000
        /*0054*/ 	.byte	0x00, 0xf5, 0x21, 0x00


	//----- nvinfo : EIATTR_SPARSE_MMA_MASK
	.align		4
.L_17:
        /*0058*/ 	.byte	0x03, 0x50
        /*005a*/ 	.short	0x0000


	//----- nvinfo : EIATTR_MAXREG_COUNT
	.align		4
        /*005c*/ 	.byte	0x03, 0x1b
        /*005e*/ 	.short	0x00ff


	//----- nvinfo : EIATTR_EXTERNS
	.align		4
        /*0060*/ 	.byte	0x04, 0x0f
        /*0062*/ 	.short	(.L_19 - .L_18)


	//   ....[0]....
	.align		4
.L_18:
        /*0064*/ 	.word	index@(malloc)


	//----- nvinfo : EIATTR_MERCURY_ISA_VERSION
	.align		4
.L_19:
        /*0068*/ 	.byte	0x03, 0x5f
        /*006a*/ 	.short	0x0101


	//----- nvinfo : EIATTR_VRC_CTA_INIT_COUNT
	.align		4
        /*006c*/ 	.byte	0x02, 0x4a
	.zero		1
	.zero		1


	//----- nvinfo : EIATTR_SYSCALL_OFFSETS
	.align		4
        /*0070*/ 	.byte	0x04, 0x46
        /*0072*/ 	.short	(.L_21 - .L_20)


	//   ....[0]....
.L_20:
        /*0074*/ 	.word	0x000000b0


	//   ....[1]....
        /*0078*/ 	.word	0x00000200


	//   ....[2]....
        /*007c*/ 	.word	0x000002b0


	//   ....[3]....
        /*0080*/ 	.word	0x00000350


	//   ....[4]....
        /*0084*/ 	.word	0x000003f0


	//   ....[5]....
        /*0088*/ 	.word	0x00000490


	//   ....[6]....
        /*008c*/ 	.word	0x00000530


	//   ....[7]....
        /*0090*/ 	.word	0x000005d0


	//   ....[8]....
        /*0094*/ 	.word	0x00000670


	//   ....[9]....
        /*0098*/ 	.word	0x000007a0


	//   ....[10]....
        /*009c*/ 	.word	0x00000850


	//   ....[11]....
        /*00a0*/ 	.word	0x000008f0


	//   ....[12]....
        /*00a4*/ 	.word	0x00000990


	//   ....[13]....
        /*00a8*/ 	.word	0x00000a70


	//   ....[14]....
        /*00ac*/ 	.word	0x00000b20


	//   ....[15]....
        /*00b0*/ 	.word	0x00000c00


	//----- nvinfo : EIATTR_EXIT_INSTR_OFFSETS
	.align		4
.L_21:
        /*00b4*/ 	.byte	0x04, 0x1c
        /*00b6*/ 	.short	(.L_23 - .L_22)


	//   ....[0]....
.L_22:
        /*00b8*/ 	.word	0x00000c80


	//   ....[1]....
        /*00bc*/ 	.word	0x00001b00


	//----- nvinfo : EIATTR_CRS_STACK_SIZE
	.align		4
.L_23:
        /*00c0*/ 	.byte	0x04, 0x1e
        /*00c2*/ 	.short	(.L_25 - .L_24)
.L_24:
        /*00c4*/ 	.word	0x00000000


	//----- nvinfo : EIATTR_CBANK_PARAM_SIZE
	.align		4
.L_25:
        /*00c8*/ 	.byte	0x03, 0x19
        /*00ca*/ 	.short	0x001c


	//----- nvinfo : EIATTR_PARAM_CBANK
	.align		4
        /*00cc*/ 	.byte	0x04, 0x0a
        /*00ce*/ 	.short	(.L_27 - .L_26)
	.align		4
.L_26:
        /*00d0*/ 	.word	index@(.nv.constant0._Z6bordesPKiS0_iii)
        /*00d4*/ 	.short	0x0380
        /*00d6*/ 	.short	0x001c


	//----- nvinfo : EIATTR_SW_WAR
	.align		4
.L_27:
        /*00d8*/ 	.byte	0x04, 0x36
        /*00da*/ 	.short	(.L_29 - .L_28)
.L_28:
        /*00dc*/ 	.word	0x00000008
.L_29:


//--------------------- .nv.callgraph             --------------------------
	.section	.nv.callgraph,"",@"SHT_CUDA_CALLGRAPH"
	.align	4
	.sectionentsize	8
	.align		4
        /*0000*/ 	.word	0x00000000
	.align		4
        /*0004*/ 	.word	0xffffffff
	.align		4
        /*0008*/ 	.word	index@(_Z6bordesPKiS0_iii)
	.align		4
        /*000c*/ 	.word	index@(malloc)
	.align		4
        /*0010*/ 	.word	0x00000000
	.align		4
        /*0014*/ 	.word	0xfffffffe
	.align		4
        /*0018*/ 	.word	0x00000000
	.align		4
        /*001c*/ 	.word	0xfffffffd
	.align		4
        /*0020*/ 	.word	0x00000000
	.align		4
        /*0024*/ 	.word	0xfffffffc


//--------------------- .nv.constant4             --------------------------
	.section	.nv.constant4,"a",@progbits
	.align	8
	.align		8
.nv.constant4:
        /*0000*/ 	.dword	malloc


//--------------------- .text._Z6bordesPKiS0_iii  --------------------------
	.section	.text._Z6bordesPKiS0_iii,"ax",@progbits
	.align	128
        .global         _Z6bordesPKiS0_iii
        .type           _Z6bordesPKiS0_iii,@function
        .size           _Z6bordesPKiS0_iii,(.L_x_28 - _Z6bordesPKiS0_iii)
        .other          _Z6bordesPKiS0_iii,@"STO_CUDA_ENTRY STV_DEFAULT"
_Z6bordesPKiS0_iii:
.text._Z6bordesPKiS0_iii:
[----:B------:R-:W0:Y:S01]  /*0000*/  LDC R1, c[0x0][0x37c] ;  /* 0x0000df00ff017b82 */ /* 0x000e220000000800 */
[----:B------:R-:W1:Y:S01]  /*0010*/  LDCU UR4, c[0x0][0x390] ;  /* 0x00007200ff0477ac */ /* 0x000e620008000800 */
[----:B------:R-:W-:-:S06]  /*0020*/  MOV R0, 0x0 ;  /* 0x0000000000007802 */ /* 0x000fcc0000000f00 */
[----:B------:R2:W3:Y:S01]  /*0030*/  LDC.64 R2, c[0x4][R0] ;  /* 0x0100000000027b82 */ /* 0x0004e20000000a00 */
[----:B-1----:R-:W-:-:S06]  /*0040*/  UIMAD.WIDE UR4, UR4, 0x8, URZ ;  /* 0x00000008040478a5 */ /* 0x002fcc000f8e02ff */
[----:B------:R-:W-:Y:S02]  /*0050*/  IMAD.U32 R7, RZ, RZ, UR5 ;  /* 0x00000005ff077e24 */ /* 0x000fe4000f8e00ff */
[----:B------:R-:W-:Y:S02]  /*0060*/  IMAD.U32 R5, RZ, RZ, UR5 ;  /* 0x00000005ff057e24 */ /* 0x000fe4000f8e00ff */
[----:B------:R-:W-:Y:S02]  /*0070*/  IMAD.U32 R4, RZ, RZ, UR4 ;  /* 0x00000004ff047e24 */ /* 0x000fe4000f8e00ff */
[----:B------:R-:W-:Y:S02]  /*0080*/  IMAD.U32 R6, RZ, RZ, UR4 ;  /* 0x00000004ff067e24 */ /* 0x000fe4000f8e00ff */
[----:B--2---:R-:W-:-:S07]  /*0090*/  IMAD.MOV.U32 R5, RZ, RZ, R7 ;  /* 0x000000ffff057224 */ /* 0x004fce00078e0007 */
[----:B------:R-:W-:-:S07]  /*00a0*/  LEPC R20, `(.L_x_0) ;  /* 0x000000001014794e */ /* 0x000fce0000000000 */
[----:B0--3--:R-:W-:Y:S05]  /*00b0*/  CALL.ABS.NOINC R2 ;  /* 0x0000000002007343 */ /* 0x009fea0003c00000 */
.L_x_0:
[----:B------:R-:W0:Y:S01]  /*00c0*/  LDC R0, c[0x0][0x390] ;  /* 0x0000e400ff007b82 */ /* 0x000e220000000800 */
[----:B------:R-:W-:Y:S02]  /*00d0*/  IMAD.MOV.U32 R18, RZ, RZ, R4 ;  /* 0x000000ffff127224 */ /* 0x000fe400078e0004 */
[----:B------:R-:W-:-:S05]  /*00e0*/  IMAD.MOV.U32 R19, RZ, RZ, R5 ;  /* 0x000000ffff137224 */ /* 0x000fca00078e0005 */
[----:B------:R-:W1:Y:S01]  /*00f0*/  LDC.64 R22, c[0x0][0x358] ;  /* 0x0000d600ff167b82 */ /* 0x000e620000000a00 */
[----:B0-----:R-:W-:-:S13]  /*0100*/  ISETP.GE.AND P0, PT, R0, 0x1, PT ;  /* 0x000000010000780c */ /* 0x001fda0003f06270 */
[----:B-1----:R-:W-:Y:S05]  /*0110*/  @!P0 BRA `(.L_x_1) ;  /* 0x0000000800cc8947 */ /* 0x002fea0003800000 */
[----:B------:R-:W0:Y:S01]  /*0120*/  LDC R28, c[0x0][0x394] ;  /* 0x0000e500ff1c7b82 */ /* 0x000e220000000800 */
[C---:B------:R-:W-:Y:S01]  /*0130*/  ISETP.GE.U32.AND P0, PT, R0.reuse, 0x8, PT ;  /* 0x000000080000780c */ /* 0x040fe20003f06070 */
[----:B------:R-:W-:Y:S01]  /*0140*/  IMAD.MOV.U32 R25, RZ, RZ, RZ ;  /* 0x000000ffff197224 */ /* 0x000fe200078e00ff */
[----:B------:R-:W-:Y:S01]  /*0150*/  LOP3.LUT R24, R0, 0x7, RZ, 0xc0, !PT ;  /* 0x0000000700187812 */ /* 0x000fe200078ec0ff */
[----:B0-----:R-:W-:-:S10]  /*0160*/  IMAD.WIDE R28, R28, 0x4, RZ ;  /* 0x000000041c1c7825 */ /* 0x001fd400078e02ff */
[----:B------:R-:W-:Y:S05]  /*0170*/  @!P0 BRA `(.L_x_2) ;  /* 0x00000004005c8947 */ /* 0x000fea0003800000 */
[----:B------:R-:W-:Y:S01]  /*0180*/  BSSY.RECONVERGENT B6, `(.L_x_2) ;  /* 0x0000056000067945 */ /* 0x000fe20003800200 */
[----:B------:R-:W-:Y:S01]  /*0190*/  LOP3.LUT R25, R0, 0x7ffffff8, RZ, 0xc0, !PT ;  /* 0x7ffffff800197812 */ /* 0x000fe200078ec0ff */
[----:B------:R-:W-:-:S07]  /*01a0*/  IMAD.MOV.U32 R26, RZ, RZ, RZ ;  /* 0x000000ffff1a7224 */ /* 0x000fce00078e00ff */
.L_x_11:
[----:B------:R-:W-:Y:S01]  /*01b0*/  MOV R2, 0x0 ;  /* 0x0000000000027802 */ /* 0x000fe20000000f00 */
[----:B0-----:R-:W-:Y:S02]  /*01c0*/  IMAD.MOV.U32 R4, RZ, RZ, R28 ;  /* 0x000000ffff047224 */ /* 0x001fe400078e001c */
[----:B------:R-:W-:Y:S01]  /*01d0*/  IMAD.MOV.U32 R5, RZ, RZ, R29 ;  /* 0x000000ffff057224 */ /* 0x000fe200078e001d */
[----:B------:R0:W1:Y:S06]  /*01e0*/  LDC.64 R6, c[0x4][R2] ;  /* 0x0100000002067b82 */ /* 0x00006c0000000a00 */
[----:B------:R-:W-:-:S07]  /*01f0*/  LEPC R20, `(.L_x_3) ;  /* 0x000000001014794e */ /* 0x000fce0000000000 */
[----:B01----:R-:W-:Y:S05]  /*0200*/  CALL.ABS.NOINC R6 ;  /* 0x0000000006007343 */ /* 0x003fea0003c00000 */
.L_x_3:
[----:B------:R-:W-:Y:S01]  /*0210*/  R2UR UR4, R22 ;  /* 0x00000000160472ca */ /* 0x000fe200000e0000 */
[----:B------:R-:W-:Y:S01]  /*0220*/  IMAD.WIDE.U32 R16, R26, 0x8, R18 ;  /* 0x000000081a107825 */ /* 0x000fe200078e0012 */
[----:B------:R-:W-:Y:S01]  /*0230*/  R2UR UR5, R23 ;  /* 0x00000000170572ca */ /* 0x000fe200000e0000 */
[----:B------:R0:W1:Y:S02]  /*0240*/  LDC.64 R6, c[0x4][R2] ;  /* 0x0100000002067b82 */ /* 0x0000640000000a00 */
[----:B------:R-:W-:Y:S02]  /*0250*/  IMAD.MOV.U32 R8, RZ, RZ, R4 ;  /* 0x000000ffff087224 */ /* 0x000fe400078e0004 */
[----:B------:R-:W-:Y:S02]  /*0260*/  IMAD.MOV.U32 R9, RZ, RZ, R5 ;  /* 0x000000ffff097224 */ /* 0x000fe400078e0005 */
[----:B------:R-:W-:Y:S02]  /*0270*/  IMAD.MOV.U32 R4, RZ, RZ, R28 ;  /* 0x000000ffff047224 */ /* 0x000fe400078e001c */
[----:B------:R-:W-:-:S04]  /*0280*/  IMAD.MOV.U32 R5, RZ, RZ, R29 ;  /* 0x000000ffff057224 */ /* 0x000fc800078e001d */
[----:B------:R0:W-:Y:S03]  /*0290*/  ST.E.64 desc[UR4][R16.64], R8 ;  /* 0x0000000810007985 */ /* 0x0001e6000c101b04 */
[----:B------:R-:W-:-:S07]  /*02a0*/  LEPC R20, `(.L_x_4) ;  /* 0x000000001014794e */ /* 0x000fce0000000000 */
[----:B01----:R-:W-:Y:S05]  /*02b0*/  CALL.ABS.NOINC R6 ;  /* 0x0000000006007343 */ /* 0x003fea0003c00000 */
.L_x_4:
[----:B------:R-:W-:Y:S01]  /*02c0*/  R2UR UR4, R22 ;  /* 0x00000000160472ca */ /* 0x000fe200000e0000 */
[----:B------:R-:W-:Y:S01]  /*02d0*/  IMAD.MOV.U32 R8, RZ, RZ, R4 ;  /* 0x000000ffff087224 */ /* 0x000fe200078e0004 */
[----:B------:R-:W-:Y:S01]  /*02e0*/  R2UR UR5, R23 ;  /* 0x00000000170572ca */ /* 0x000fe200000e0000 */
[----:B------:R-:W-:Y:S01]  /*02f0*/  IMAD.MOV.U32 R9, RZ, RZ, R5 ;  /* 0x000000ffff097224 */ /* 0x000fe200078e0005 */
[----:B------:R0:W1:Y:S01]  /*0300*/  LDC.64 R6, c[0x4][R2] ;  /* 0x0100000002067b82 */ /* 0x0000620000000a00 */
[----:B------:R-:W-:Y:S02]  /*0310*/  IMAD.MOV.U32 R4, RZ, RZ, R28 ;  /* 0x000000ffff047224 */ /* 0x000fe400078e001c */
[----:B------:R-:W-:-:S08]  /*0320*/  IMAD.MOV.U32 R5, RZ, RZ, R29 ;  /* 0x000000ffff057224 */ /* 0x000fd000078e001d */
[----:B------:R0:W-:Y:S02]  /*0330*/  ST.E.64 desc[UR4][R16.64+0x8], R8 ;  /* 0x0000080810007985 */ /* 0x0001e4000c101b04 */
[----:B------:R-:W-:-:S07]  /*0340*/  LEPC R20, `(.L_x_5) ;  /* 0x000000001014794e */ /* 0x000fce0000000000 */
[----:B01----:R-:W-:Y:S05]  /*0350*/  CALL.ABS.NOINC R6 ;  /* 0x0000000006007343 */ /* 0x003fea0003c00000 */
.L_x_5:
        /* <DEDUP_REMOVED lines=10> */
.L_x_6:
[----:B------:R-:W-:Y:S01]  /*0400*/  R2UR UR4, R22 ;  /* 0x00000000160472ca */ /* 0x000fe200000e0000 */
[----:B------:R-:W-:Y:S01]  /*0410*/  IMAD.MOV.U32 R8, RZ, RZ, R4 ;  /* 0x000000ffff087224 */ /* 0x000fe200078e0004 */
[----:B------:R-:W-:Y:S01]  /*0420*/  R2UR UR5, R23 ;  /* 0x00000000170572ca */ /* 0x000fe200000e0000 */
[----:B------:R-:W-:Y:S01]  /*0430*/  IMAD.MOV.U32 R9, RZ, RZ, R5 ;  /* 0x000000ffff097224 */ /* 0x000fe200078e0005 */
[----:B------:R0:W1:Y:S01]  /*0440*/  LDC.64 R6, c[0x4][R2] ;  /* 0x0100000002067b82 */ /* 0x0000620000000a00 */
[----:B------:R-:W-:Y:S01]  /*0450*/  IMAD.MOV.U32 R4, RZ, RZ, R28 ;  /* 0x000000ffff047224 */ /* 0x000fe200078e001c */
[----:B------:R-:W-:-:S09]  /*0460*/  MOV R5, R29 ;  /* 0x0000001d00057202 */ /* 0x000fd20000000f00 */
[----:B------:R0:W-:Y:S02]  /*0470*/  ST.E.64 desc[UR4][R16.64+0x18], R8 ;  /* 0x0000180810007985 */ /* 0x0001e4000c101b04 */
[----:B------:R-:W-:-:S07]  /*0480*/  LEPC R20, `(.L_x_7) ;  /* 0x000000001014794e */ /* 0x000fce0000000000 */
[----:B01----:R-:W-:Y:S05]  /*0490*/  CALL.ABS.NOINC R6 ;  /* 0x0000000006007343 */ /* 0x003fea0003c00000 */
.L_x_7:
        /* <DEDUP_REMOVED lines=10> */
.L_x_8:
        /* <DEDUP_REMOVED lines=10> */
.L_x_9:
[----:B------:R-:W-:Y:S01]  /*05e0*/  R2UR UR4, R22 ;  /* 0x00000000160472ca */ /* 0x000fe200000e0000 */
[----:B------:R-:W-:Y:S01]  /*05f0*/  IMAD.MOV.U32 R6, RZ, RZ, R4 ;  /* 0x000000ffff067224 */ /* 0x000fe200078e0004 */
[----:B------:R-:W-:Y:S01]  /*0600*/  R2UR UR5, R23 ;  /* 0x00000000170572ca */ /* 0x000fe200000e0000 */
[----:B------:R-:W-:Y:S01]  /*0610*/  IMAD.MOV.U32 R7, RZ, RZ, R5 ;  /* 0x000000ffff077224 */ /* 0x000fe200078e0005 */
[----:B------:R-:W0:Y:S01]  /*0620*/  LDC.64 R2, c[0x4][R2] ;  /* 0x0100000002027b82 */ /* 0x000e220000000a00 */
[----:B------:R-:W-:Y:S02]  /*0630*/  IMAD.MOV.U32 R4, RZ, RZ, R28 ;  /* 0x000000ffff047224 */ /* 0x000fe400078e001c */
[----:B------:R-:W-:-:S08]  /*0640*/  IMAD.MOV.U32 R5, RZ, RZ, R29 ;  /* 0x000000ffff057224 */ /* 0x000fd000078e001d */
[----:B------:R1:W-:Y:S02]  /*0650*/  ST.E.64 desc[UR4][R16.64+0x30], R6 ;  /* 0x0000300610007985 */ /* 0x0003e4000c101b04 */
[----:B------:R-:W-:-:S07]  /*0660*/  LEPC R20, `(.L_x_10) ;  /* 0x000000001014794e */ /* 0x000fce0000000000 */
[----:B01----:R-:W-:Y:S05]  /*0670*/  CALL.ABS.NOINC R2 ;  /* 0x0000000002007343 */ /* 0x003fea0003c00000 */
.L_x_10:
[----:B------:R-:W-:Y:S01]  /*0680*/  VIADD R26, R26, 0x8 ;  /* 0x000000081a1a7836 */ /* 0x000fe20000000000 */
[----:B------:R-:W-:Y:S02]  /*0690*/  R2UR UR4, R22 ;  /* 0x00000000160472ca */ /* 0x000fe400000e0000 */
[----:B------:R-:W-:Y:S02]  /*06a0*/  R2UR UR5, R23 ;  /* 0x00000000170572ca */ /* 0x000fe400000e0000 */
[----:B------:R-:W-:-:S11]  /*06b0*/  ISETP.NE.AND P0, PT, R26, R25, PT ;  /* 0x000000191a00720c */ /* 0x000fd60003f05270 */
[----:B------:R0:W-:Y:S02]  /*06c0*/  ST.E.64 desc[UR4][R16.64+0x38], R4 ;  /* 0x0000380410007985 */ /* 0x0001e4000c101b04 */
[----:B------:R-:W-:Y:S05]  /*06d0*/  @P0 BRA `(.L_x_11) ;  /* 0xfffffff800b40947 */ /* 0x000fea000383ffff */
[----:B------:R-:W-:Y:S05]  /*06e0*/  BSYNC.RECONVERGENT B6 ;  /* 0x0000000000067941 */ /* 0x000fea0003800200 */
.L_x_2:
[----:B------:R-:W-:-:S13]  /*06f0*/  ISETP.NE.AND P0, PT, R24, RZ, PT ;  /* 0x000000ff1800720c */ /* 0x000fda0003f05270 */
[----:B------:R-:W-:Y:S05]  /*0700*/  @!P0 BRA `(.L_x_1) ;  /* 0x0000000400508947 */ /* 0x000fea0003800000 */
[----:B------:R-:W1:Y:S01]  /*0710*/  LDC R0, c[0x0][0x390] ;  /* 0x0000e400ff007b82 */ /* 0x000e620000000800 */
[----:B------:R-:W-:Y:S02]  /*0720*/  ISETP.GE.U32.AND P0, PT, R24, 0x4, PT ;  /* 0x000000041800780c */ /* 0x000fe40003f06070 */
[----:B-1----:R-:W-:-:S11]  /*0730*/  LOP3.LUT R24, R0, 0x3, RZ, 0xc0, !PT ;  /* 0x0000000300187812 */ /* 0x002fd600078ec0ff */
[----:B------:R-:W-:Y:S05]  /*0740*/  @!P0 BRA `(.L_x_12) ;  /* 0x0000000000a48947 */ /* 0x000fea0003800000 */
[----:B------:R-:W-:Y:S01]  /*0750*/  MOV R2, 0x0 ;  /* 0x0000000000027802 */ /* 0x000fe20000000f00 */
[----:B0-----:R-:W-:Y:S02]  /*0760*/  IMAD.MOV.U32 R4, RZ, RZ, R28 ;  /* 0x000000ffff047224 */ /* 0x001fe400078e001c */
[----:B------:R-:W-:Y:S01]  /*0770*/  IMAD.MOV.U32 R5, RZ, RZ, R29 ;  /* 0x000000ffff057224 */ /* 0x000fe200078e001d */
[----:B------:R0:W1:Y:S06]  /*0780*/  LDC.64 R6, c[0x4][R2] ;  /* 0x0100000002067b82 */ /* 0x00006c0000000a00 */
[----:B------:R-:W-:-:S07]  /*0790*/  LEPC R20, `(.L_x_13) ;  /* 0x000000001014794e */ /* 0x000fce0000000000 */
[----:B01----:R-:W-:Y:S05]  /*07a0*/  CALL.ABS.NOINC R6 ;  /* 0x0000000006007343 */ /* 0x003fea0003c00000 */
.L_x_13:
        /* <DEDUP_REMOVED lines=11> */
.L_x_14:
[----:B------:R-:W-:Y:S01]  /*0860*/  R2UR UR4, R22 ;  /* 0x00000000160472ca */ /* 0x000fe200000e0000 */
[----:B------:R-:W-:Y:S01]  /*0870*/  IMAD.MOV.U32 R7, RZ, RZ, R5 ;  /* 0x000000ffff077224 */ /* 0x000fe200078e0005 */
[----:B------:R-:W-:Y:S01]  /*0880*/  R2UR UR5, R23 ;  /* 0x00000000170572ca */ /* 0x000fe200000e0000 */
[----:B------:R0:W1:Y:S01]  /*0890*/  LDC.64 R8, c[0x4][R2] ;  /* 0x0100000002087b82 */ /* 0x0000620000000a00 */
[----:B------:R-:W-:Y:S01]  /*08a0*/  MOV R6, R4 ;  /* 0x0000000400067202 */ /* 0x000fe20000000f00 */
[----:B------:R-:W-:Y:S02]  /*08b0*/  IMAD.MOV.U32 R4, RZ, RZ, R28 ;  /* 0x000000ffff047224 */ /* 0x000fe400078e001c */
[----:B------:R-:W-:-:S08]  /*08c0*/  IMAD.MOV.U32 R5, RZ, RZ, R29 ;  /* 0x000000ffff057224 */ /* 0x000fd000078e001d */
[----:B------:R0:W-:Y:S02]  /*08d0*/  ST.E.64 desc[UR4][R16.64+0x8], R6 ;  /* 0x0000080610007985 */ /* 0x0001e4000c101b04 */
[----:B------:R-:W-:-:S07]  /*08e0*/  LEPC R20, `(.L_x_15) ;  /* 0x000000001014794e */ /* 0x000fce0000000000 */
[----:B01----:R-:W-:Y:S05]  /*08f0*/  CALL.ABS.NOINC R8 ;  /* 0x0000000008007343 */ /* 0x003fea0003c00000 */
.L_x_15:
        /* <DEDUP_REMOVED lines=10> */
.L_x_16:
[----:B------:R-:W-:Y:S01]  /*09a0*/  R2UR UR4, R22 ;  /* 0x00000000160472ca */ /* 0x000fe200000e0000 */
[----:B------:R-:W-:Y:S01]  /*09b0*/  VIADD R25, R25, 0x4 ;  /* 0x0000000419197836 */ /* 0x000fe20000000000 */
[----:B------:R-:W-:-:S13]  /*09c0*/  R2UR UR5, R23 ;  /* 0x00000000170572ca */ /* 0x000fda00000e0000 */
[----:B------:R1:W-:Y:S02]  /*09d0*/  ST.E.64 desc[UR4][R16.64+0x18], R4 ;  /* 0x0000180410007985 */ /* 0x0003e4000c101b04 */
.L_x_12:
[----:B------:R-:W-:-:S13]  /*09e0*/  ISETP.NE.AND P0, PT, R24, RZ, PT ;  /* 0x000000ff1800720c */ /* 0x000fda0003f05270 */
[----:B------:R-:W-:Y:S05]  /*09f0*/  @!P0 BRA `(.L_x_1) ;  /* 0x0000000000948947 */ /* 0x000fea0003800000 */
[----:B------:R-:W-:-:S13]  /*0a00*/  ISETP.NE.AND P0, PT, R24, 0x1, PT ;  /* 0x000000011800780c */ /* 0x000fda0003f05270 */
[----:B------:R-:W-:Y:S05]  /*0a10*/  @!P0 BRA `(.L_x_17) ;  /* 0x0000000000548947 */ /* 0x000fea0003800000 */
[----:B------:R-:W-:Y:S01]  /*0a20*/  MOV R2, 0x0 ;  /* 0x0000000000027802 */ /* 0x000fe20000000f00 */
[----:B01----:R-:W-:Y:S02]  /*0a30*/  IMAD.MOV.U32 R4, RZ, RZ, R28 ;  /* 0x000000ffff047224 */ /* 0x003fe400078e001c */
[----:B------:R-:W-:Y:S01]  /*0a40*/  IMAD.MOV.U32 R5, RZ, RZ, R29 ;  /* 0x000000ffff057224 */ /* 0x000fe200078e001d */
[----:B------:R0:W1:Y:S06]  /*0a50*/  LDC.64 R6, c[0x4][R2] ;  /* 0x0100000002067b82 */ /* 0x00006c0000000a00 */
[----:B------:R-:W-:-:S07]  /*0a60*/  LEPC R20, `(.L_x_18) ;  /* 0x000000001014794e */ /* 0x000fce0000000000 */
[----:B01----:R-:W-:Y:S05]  /*0a70*/  CALL.ABS.NOINC R6 ;  /* 0x0000000006007343 */ /* 0x003fea0003c00000 */
.L_x_18:
[----:B------:R-:W-:Y:S01]  /*0a80*/  R2UR UR4, R22 ;  /* 0x00000000160472ca */ /* 0x000fe200000e0000 */
[----:B------:R-:W-:Y:S01]  /*0a90*/  IMAD.WIDE.U32 R16, R25, 0x8, R18 ;  /* 0x0000000819107825 */ /* 0x000fe200078e0012 */
[----:B------:R-:W-:Y:S01]  /*0aa0*/  R2UR UR5, R23 ;  /* 0x00000000170572ca */ /* 0x000fe200000e0000 */
[----:B------:R-:W0:Y:S02]  /*0ab0*/  LDC.64 R2, c[0x4][R2] ;  /* 0x0100000002027b82 */ /* 0x000e240000000a00 */
[----:B------:R-:W-:Y:S02]  /*0ac0*/  IMAD.MOV.U32 R6, RZ, RZ, R4 ;  /* 0x000000ffff067224 */ /* 0x000fe400078e0004 */
[----:B------:R-:W-:Y:S02]  /*0ad0*/  IMAD.MOV.U32 R7, RZ, RZ, R5 ;  /* 0x000000ffff077224 */ /* 0x000fe400078e0005 */
[----:B------:R-:W-:Y:S02]  /*0ae0*/  IMAD.MOV.U32 R4, RZ, RZ, R28 ;  /* 0x000000ffff047224 */ /* 0x000fe400078e001c */
[----:B------:R-:W-:-:S04]  /*0af0*/  IMAD.MOV.U32 R5, RZ, RZ, R29 ;  /* 0x000000ffff057224 */ /* 0x000fc800078e001d */
[----:B------:R1:W-:Y:S03]  /*0b00*/  ST.E.64 desc[UR4][R16.64], R6 ;  /* 0x0000000610007985 */ /* 0x0003e6000c101b04 */
[----:B------:R-:W-:-:S07]  /*0b10*/  LEPC R20, `(.L_x_19) ;  /* 0x000000001014794e */ /* 0x000fce0000000000 */
[----:B01----:R-:W-:Y:S05]  /*0b20*/  CALL.ABS.NOINC R2 ;  /* 0x0000000002007343 */ /* 0x003fea0003c00000 */
.L_x_19:
[----:B------:R-:W-:Y:S01]  /*0b30*/  R2UR UR4, R22 ;  /* 0x00000000160472ca */ /* 0x000fe200000e0000 */
[----:B------:R-:W-:Y:S01]  /*0b40*/  VIADD R25, R25, 0x2 ;  /* 0x0000000219197836 */ /* 0x000fe20000000000 */
[----:B------:R-:W-:-:S13]  /*0b50*/  R2UR UR5, R23 ;  /* 0x00000000170572ca */ /* 0x000fda00000e0000 */
[----:B------:R2:W-:Y:S02]  /*0b60*/  ST.E.64 desc[UR4][R16.64+0x8], R4 ;  /* 0x0000080410007985 */ /* 0x0005e4000c101b04 */
.L_x_17:
[----:B------:R-:W3:Y:S02]  /*0b70*/  LDCU UR4, c[0x0][0x390] ;  /* 0x00007200ff0477ac */ /* 0x000ee40008000800 */
[----:B---3--:R-:W-:-:S04]  /*0b80*/  ULOP3.LUT UR4, UR4, 0x1, URZ, 0xc0, !UPT ;  /* 0x0000000104047892 */ /* 0x008fc8000f8ec0ff */
[----:B------:R-:W-:-:S09]  /*0b90*/  UISETP.NE.U32.AND UP0, UPT, UR4, 0x1, UPT ;  /* 0x000000010400788c */ /* 0x000fd2000bf05070 */
[----:B------:R-:W-:Y:S05]  /*0ba0*/  BRA.U UP0, `(.L_x_1) ;  /* 0x0000000100287547 */ /* 0x000fea000b800000 */
[----:B------:R-:W-:Y:S01]  /*0bb0*/  MOV R0, 0x0 ;  /* 0x0000000000007802 */ /* 0x000fe20000000f00 */
[----:B012---:R-:W-:Y:S02]  /*0bc0*/  IMAD.MOV.U32 R4, RZ, RZ, R28 ;  /* 0x000000ffff047224 */ /* 0x007fe400078e001c */
[----:B------:R-:W-:Y:S01]  /*0bd0*/  IMAD.MOV.U32 R5, RZ, RZ, R29 ;  /* 0x000000ffff057224 */ /* 0x000fe200078e001d */
[----:B------:R0:W1:Y:S06]  /*0be0*/  LDC.64 R2, c[0x4][R0] ;  /* 0x0100000000027b82 */ /* 0x00006c0000000a00 */
[----:B------:R-:W-:-:S07]  /*0bf0*/  LEPC R20, `(.L_x_20) ;  /* 0x000000001014794e */ /* 0x000fce0000000000 */
[----:B01----:R-:W-:Y:S05]  /*0c00*/  CALL.ABS.NOINC R2 ;  /* 0x0000000002007343 */ /* 0x003fea0003c00000 */
.L_x_20:
[----:B------:R-:W-:Y:S01]  /*0c10*/  R2UR UR4, R22 ;  /* 0x00000000160472ca */ /* 0x000fe200000e0000 */
[----:B------:R-:W-:Y:S01]  /*0c20*/  IMAD.WIDE.U32 R2, R25, 0x8, R18 ;  /* 0x0000000819027825 */ /* 0x000fe200078e0012 */
[----:B------:R-:W-:-:S13]  /*0c30*/  R2UR UR5, R23 ;  /* 0x00000000170572ca */ /* 0x000fda00000e0000 */
[----:B------:R3:W-:Y:S02]  /*0c40*/  ST.E.64 desc[UR4][R2.64], R4 ;  /* 0x0000000402007985 */ /* 0x0007e4000c101b04 */
.L_x_1:
[----:B0123--:R-:W0:Y:S02]  /*0c50*/  LDC.64 R4, c[0x0][0x390] ;  /* 0x0000e400ff047b82 */ /* 0x00fe240000000a00 */
[----:B0-----:R-:W-:-:S04]  /*0c60*/  VIMNMX R0, PT, PT, R4, R5, PT ;  /* 0x0000000504007248 */ /* 0x001fc80003fe0100 */
[----:B------:R-:W-:-:S13]  /*0c70*/  ISETP.GE.AND P0, PT, R0, 0x1, PT ;  /* 0x000000010000780c */ /* 0x000fda0003f06270 */
[----:B------:R-:W-:Y:S05]  /*0c80*/  @!P0 EXIT ;  /* 0x000000000000894d */ /* 0x000fea0003800000 */
[----:B------:R-:W0:Y:S01]  /*0c90*/  LDC.64 R10, c[0x0][0x380] ;  /* 0x0000e000ff0a7b82 */ /* 0x000e220000000a00 */
[C---:B------:R-:W-:Y:S01]  /*0ca0*/  LOP3.LUT R0, R5.reuse, 0xf, RZ, 0xc0, !PT ;  /* 0x0000000f05007812 */ /* 0x040fe200078ec0ff */
[----:B------:R-:W-:Y:S01]  /*0cb0*/  IMAD.MOV.U32 R8, RZ, RZ, RZ ;  /* 0x000000ffff087224 */ /* 0x000fe200078e00ff */
[----:B------:R-:W-:-:S03]  /*0cc0*/  LOP3.LUT R2, R5, 0x7, RZ, 0xc0, !PT ;  /* 0x0000000705027812 */ /* 0x000fc600078ec0ff */
[----:B------:R-:W-:Y:S02]  /*0cd0*/  VIADD R3, R0, 0xffffffff ;  /* 0xffffffff00037836 */ /* 0x000fe40000000000 */
[----:B------:R-:W-:-:S03]  /*0ce0*/  VIADD R4, R2, 0xffffffff ;  /* 0xffffffff02047836 */ /* 0x000fc60000000000 */
[----:B------:R-:W-:Y:S02]  /*0cf0*/  ISETP.GE.U32.AND P1, PT, R3, 0x7, PT ;  /* 0x000000070300780c */ /* 0x000fe40003f26070 */
[C---:B------:R-:W-:Y:S02]  /*0d00*/  LOP3.LUT R3, R5.reuse, 0x7ffffff0, RZ, 0xc0, !PT ;  /* 0x7ffffff005037812 */ /* 0x040fe400078ec0ff */
[----:B------:R-:W-:Y:S02]  /*0d10*/  ISETP.GE.U32.AND P0, PT, R4, 0x3, PT ;  /* 0x000000030400780c */ /* 0x000fe40003f06070 */
[----:B------:R-:W-:Y:S01]  /*0d20*/  LOP3.LUT R4, R5, 0x3, RZ, 0xc0, !PT ;  /* 0x0000000305047812 */ /* 0x000fe200078ec0ff */
[----:B------:R-:W-:Y:S02]  /*0d30*/  IMAD.MOV.U32 R5, RZ, RZ, RZ ;  /* 0x000000ffff057224 */ /* 0x000fe400078e00ff */
[----:B------:R-:W-:Y:S01]  /*0d40*/  IMAD.MOV R7, RZ, RZ, -R3 ;  /* 0x000000ffff077224 */ /* 0x000fe200078e0a03 */
[----:B0-----:R-:W-:-:S04]  /*0d50*/  IADD3 R10, P2, PT, R10, 0x20, RZ ;  /* 0x000000200a0a7810 */ /* 0x001fc80007f5e0ff */
[----:B------:R-:W-:-:S09]  /*0d60*/  IADD3.X R11, PT, PT, RZ, R11, RZ, P2, !PT ;  /* 0x0000000bff0b7210 */ /* 0x000fd200017fe4ff */
.L_x_26:
[----:B0-----:R-:W0:Y:S01]  /*0d70*/  LDCU UR4, c[0x0][0x394] ;  /* 0x00007280ff0477ac */ /* 0x001e220008000800 */
[----:B------:R-:W-:Y:S02]  /*0d80*/  IMAD.MOV.U32 R6, RZ, RZ, RZ ;  /* 0x000000ffff067224 */ /* 0x000fe400078e00ff */
[----:B------:R-:W-:Y:S01]  /*0d90*/  IMAD.WIDE.U32 R12, R5, 0x8, R18 ;  /* 0x00000008050c7825 */ /* 0x000fe200078e0012 */
[----:B0-----:R-:W-:-:S09]  /*0da0*/  UISETP.GE.U32.AND UP0, UPT, UR4, 0x10, UPT ;  /* 0x000000100400788c */ /* 0x001fd2000bf06070 */
[----:B-1234-:R-:W-:Y:S05]  /*0db0*/  BRA.U !UP0, `(.L_x_21) ;  /* 0x00000005088c7547 */ /* 0x01efea000b800000 */
[----:B------:R-:W-:Y:S01]  /*0dc0*/  BSSY.RECONVERGENT B0, `(.L_x_22) ;  /* 0x0000061000007945 */ /* 0x000fe20003800200 */
[----:B------:R-:W-:Y:S02]  /*0dd0*/  IMAD.MOV.U32 R9, RZ, RZ, RZ ;  /* 0x000000ffff097224 */ /* 0x000fe400078e00ff */
[----:B------:R-:W-:Y:S02]  /*0de0*/  IMAD.MOV.U32 R6, RZ, RZ, RZ ;  /* 0x000000ffff067224 */ /* 0x000fe400078e00ff */
[----:B------:R-:W-:-:S07]  /*0df0*/  IMAD.MOV.U32 R24, RZ, RZ, R7 ;  /* 0x000000ffff187224 */ /* 0x000fce00078e0007 */
.L_x_23:
[C---:B------:R-:W-:Y:S02]  /*0e00*/  R2UR UR6, R22.reuse ;  /* 0x00000000160672ca */ /* 0x040fe400000e0000 */
[C---:B------:R-:W-:Y:S02]  /*0e10*/  R2UR UR7, R23.reuse ;  /* 0x00000000170772ca */ /* 0x040fe400000e0000 */
[----:B------:R-:W-:Y:S02]  /*0e20*/  R2UR UR4, R22 ;  /* 0x00000000160472ca */ /* 0x000fe400000e0000 */
[----:B------:R-:W-:Y:S01]  /*0e30*/  R2UR UR5, R23 ;  /* 0x00000000170572ca */ /* 0x000fe200000e0000 */
[----:B------:R-:W-:-:S08]  /*0e40*/  IMAD.WIDE R14, R8, 0x4, R10 ;  /* 0x00000004080e7825 */ /* 0x000fd000078e020a */
[----:B0-----:R-:W2:Y:S04]  /*0e50*/  LD.E.64 R16, desc[UR6][R12.64] ;  /* 0x000000060c107980 */ /* 0x001ea8000c101b00 */
[----:B------:R-:W3:Y:S01]  /*0e60*/  LDG.E R25, desc[UR4][R14.64+-0x1c] ;  /* 0xffffe4040e197981 */ /* 0x000ee2000c1e1900 */
[----:B------:R-:W-:Y:S02]  /*0e70*/  R2UR UR8, R22 ;  /* 0x00000000160872ca */ /* 0x000fe400000e0000 */
[----:B------:R-:W-:Y:S02]  /*0e80*/  R2UR UR9, R23 ;  /* 0x00000000170972ca */ /* 0x000fe400000e0000 */
[----:B--2---:R-:W-:-:S05]  /*0e90*/  IADD3 R20, P2, PT, R16, R9, RZ ;  /* 0x0000000910147210 */ /* 0x004fca0007f5e0ff */
[----:B------:R-:W-:-:S05]  /*0ea0*/  IMAD.X R21, R17, 0x1, R6, P2 ;  /* 0x0000000111157824 */ /* 0x000fca00010e0606 */
[----:B---3--:R0:W-:Y:S04]  /*0eb0*/  ST.E desc[UR4][R20.64], R25 ;  /* 0x0000001914007985 */ /* 0x0081e8000c101904 */
[----:B------:R-:W2:Y:S04]  /*0ec0*/  LD.E.64 R16, desc[UR8][R12.64] ;  /* 0x000000080c107980 */ /* 0x000ea8000c101b00 */
[----:B------:R-:W3:Y:S01]  /*0ed0*/  LDG.E R29, desc[UR6][R14.64+-0x18] ;  /* 0xffffe8060e1d7981 */ /* 0x000ee2000c1e1900 */
[----:B--2---:R-:W-:-:S05]  /*0ee0*/  IADD3 R16, P2, PT, R16, R9, RZ ;  /* 0x0000000910107210 */ /* 0x004fca0007f5e0ff */
[----:B------:R-:W-:-:S05]  /*0ef0*/  IMAD.X R17, R17, 0x1, R6, P2 ;  /* 0x0000000111117824 */ /* 0x000fca00010e0606 */
[----:B---3--:R1:W-:Y:S04]  /*0f00*/  ST.E desc[UR4][R16.64+0x4], R29 ;  /* 0x0000041d10007985 */ /* 0x0083e8000c101904 */
[----:B------:R-:W0:Y:S04]  /*0f10*/  LD.E.64 R26, desc[UR8][R12.64] ;  /* 0x000000080c1a7980 */ /* 0x000e28000c101b00 */
[----:B------:R-:W2:Y:S01]  /*0f20*/  LDG.E R28, desc[UR6][R14.64+-0x14] ;  /* 0xffffec060e1c7981 */ /* 0x000ea2000c1e1900 */
[----:B0-----:R-:W-:-:S05]  /*0f30*/  IADD3 R20, P2, PT, R26, R9, RZ ;  /* 0x000000091a147210 */ /* 0x001fca0007f5e0ff */
[----:B------:R-:W-:-:S05]  /*0f40*/  IMAD.X R21, R27, 0x1, R6, P2 ;  /* 0x000000011b157824 */ /* 0x000fca00010e0606 */
[----:B--2---:R0:W-:Y:S04]  /*0f50*/  ST.E desc[UR4][R20.64+0x8], R28 ;  /* 0x0000081c14007985 */ /* 0x0041e8000c101904 */
[----:B------:R-:W1:Y:S04]  /*0f60*/  LD.E.64 R26, desc[UR8][R12.64] ;  /* 0x000000080c1a7980 */ /* 0x000e68000c101b00 */
[----:B------:R-:W2:Y:S01]  /*0f70*/  LDG.E R25, desc[UR6][R14.64+-0x10] ;  /* 0xfffff0060e197981 */ /* 0x000ea2000c1e1900 */
[----:B-1----:R-:W-:-:S05]  /*0f80*/  IADD3 R16, P2, PT, R26, R9, RZ ;  /* 0x000000091a107210 */ /* 0x002fca0007f5e0ff */
[----:B------:R-:W-:-:S05]  /*0f90*/  IMAD.X R17, R27, 0x1, R6, P2 ;  /* 0x000000011b117824 */ /* 0x000fca00010e0606 */
[----:B--2---:R1:W-:Y:S04]  /*0fa0*/  ST.E desc[UR4][R16.64+0xc], R25 ;  /* 0x00000c1910007985 */ /* 0x0043e8000c101904 */
        /* <DEDUP_REMOVED lines=42> */
[----:B0-----:R-:W-:-:S04]  /*1250*/  IADD3 R20, P2, PT, R26, R9, RZ ;  /* 0x000000091a147210 */ /* 0x001fc80007f5e0ff */
[----:B------:R-:W-:-:S05]  /*1260*/  IADD3.X R21, PT, PT, R27, R6, RZ, P2, !PT ;  /* 0x000000061b157210 */ /* 0x000fca00017fe4ff */
        /* <DEDUP_REMOVED lines=13> */
[----:B------:R-:W-:Y:S02]  /*1340*/  VIADD R24, R24, 0x10 ;  /* 0x0000001018187836 */ /* 0x000fe40000000000 */
[----:B------:R-:W-:Y:S01]  /*1350*/  VIADD R8, R8, 0x10 ;  /* 0x0000001008087836 */ /* 0x000fe20000000000 */
[----:B-1----:R-:W-:-:S02]  /*1360*/  IADD3 R16, P2, PT, R26, R9, RZ ;  /* 0x000000091a107210 */ /* 0x002fc40007f5e0ff */
[----:B------:R-:W-:-:S03]  /*1370*/  IADD3 R9, P3, PT, R9, 0x40, RZ ;  /* 0x0000004009097810 */ /* 0x000fc60007f7e0ff */
[--C-:B------:R-:W-:Y:S01]  /*1380*/  IMAD.X R17, R27, 0x1, R6.reuse, P2 ;  /* 0x000000011b117824 */ /* 0x100fe200010e0606 */
[----:B------:R-:W-:Y:S01]  /*1390*/  ISETP.NE.AND P2, PT, R24, RZ, PT ;  /* 0x000000ff1800720c */ /* 0x000fe20003f45270 */
[----:B------:R-:W-:-:S03]  /*13a0*/  IMAD.X R6, RZ, RZ, R6, P3 ;  /* 0x000000ffff067224 */ /* 0x000fc600018e0606 */
[----:B--2---:R0:W-:Y:S09]  /*13b0*/  ST.E desc[UR4][R16.64+0x3c], R25 ;  /* 0x00003c1910007985 */ /* 0x0041f2000c101904 */
[----:B------:R-:W-:Y:S05]  /*13c0*/  @P2 BRA `(.L_x_23) ;  /* 0xfffffff8008c2947 */ /* 0x000fea000383ffff */
[----:B------:R-:W-:Y:S05]  /*13d0*/  BSYNC.RECONVERGENT B0 ;  /* 0x0000000000007941 */ /* 0x000fea0003800200 */
.L_x_22:
[----:B------:R-:W-:-:S07]  /*13e0*/  IMAD.MOV.U32 R6, RZ, RZ, R3 ;  /* 0x000000ffff067224 */ /* 0x000fce00078e0003 */
.L_x_21:
[----:B------:R-:W-:-:S13]  /*13f0*/  ISETP.NE.AND P2, PT, R0, RZ, PT ;  /* 0x000000ff0000720c */ /* 0x000fda0003f45270 */
[----:B------:R-:W-:Y:S05]  /*1400*/  @!P2 BRA `(.L_x_24) ;  /* 0x0000000400b0a947 */ /* 0x000fea0003800000 */
[----:B------:R-:W-:Y:S01]  /*1410*/  ISETP.NE.AND P2, PT, R2, RZ, PT ;  /* 0x000000ff0200720c */ /* 0x000fe20003f45270 */
[----:B------:R-:W-:-:S12]  /*1420*/  @!P1 BRA `(.L_x_25) ;  /* 0x0000000000a89947 */ /* 0x000fd80003800000 */
[----:B------:R-:W1:Y:S01]  /*1430*/  LDC.64 R14, c[0x0][0x380] ;  /* 0x0000e000ff0e7b82 */ /* 0x000e620000000a00 */
[C---:B------:R-:W-:Y:S02]  /*1440*/  R2UR UR6, R22.reuse ;  /* 0x00000000160672ca */ /* 0x040fe400000e0000 */
[C---:B------:R-:W-:Y:S02]  /*1450*/  R2UR UR7, R23.reuse ;  /* 0x00000000170772ca */ /* 0x040fe400000e0000 */
[----:B------:R-:W-:Y:S02]  /*1460*/  R2UR UR4, R22 ;  /* 0x00000000160472ca */ /* 0x000fe400000e0000 */
[----:B------:R-:W-:-:S09]  /*1470*/  R2UR UR5, R23 ;  /* 0x00000000170572ca */ /* 0x000fd200000e0000 */
[----:B0-----:R-:W2:Y:S01]  /*1480*/  LD.E.64 R16, desc[UR6][R12.64] ;  /* 0x000000060c107980 */ /* 0x001ea2000c101b00 */
[----:B-1----:R-:W-:-:S05]  /*1490*/  IMAD.WIDE R14, R8, 0x4, R14 ;  /* 0x00000004080e7825 */ /* 0x002fca00078e020e */
[----:B------:R-:W3:Y:S01]  /*14a0*/  LDG.E R9, desc[UR4][R14.64+0x4] ;  /* 0x000004040e097981 */ /* 0x000ee2000c1e1900 */
[----:B------:R-:W-:Y:S02]  /*14b0*/  R2UR UR8, R22 ;  /* 0x00000000160872ca */ /* 0x000fe400000e0000 */
[----:B------:R-:W-:Y:S01]  /*14c0*/  R2UR UR9, R23 ;  /* 0x00000000170972ca */ /* 0x000fe200000e0000 */
[----:B--2---:R-:W-:-:S05]  /*14d0*/  IMAD.WIDE.U32 R16, R6, 0x4, R16 ;  /* 0x0000000406107825 */ /* 0x004fca00078e0010 */
[----:B---3--:R0:W-:Y:S07]  /*14e0*/  ST.E desc[UR4][R16.64], R9 ;  /* 0x0000000910007985 */ /* 0x0081ee000c101904 */
[----:B------:R-:W2:Y:S04]  /*14f0*/  LD.E.64 R20, desc[UR8][R12.64] ;  /* 0x000000080c147980 */ /* 0x000ea8000c101b00 */
[----:B------:R-:W3:Y:S01]  /*1500*/  LDG.E R27, desc[UR6][R14.64+0x8] ;  /* 0x000008060e1b7981 */ /* 0x000ee2000c1e1900 */
[----:B--2---:R-:W-:-:S05]  /*1510*/  IMAD.WIDE.U32 R20, R6, 0x4, R20 ;  /* 0x0000000406147825 */ /* 0x004fca00078e0014 */
[----:B---3--:R1:W-:Y:S04]  /*1520*/  ST.E desc[UR4][R20.64+0x4], R27 ;  /* 0x0000041b14007985 */ /* 0x0083e8000c101904 */
[----:B------:R-:W2:Y:S04]  /*1530*/  LD.E.64 R24, desc[UR8][R12.64] ;  /* 0x000000080c187980 */ /* 0x000ea8000c101b00 */
[----:B------:R-:W3:Y:S01]  /*1540*/  LDG.E R29, desc[UR6][R14.64+0xc] ;  /* 0x00000c060e1d7981 */ /* 0x000ee2000c1e1900 */
[----:B--2---:R-:W-:-:S05]  /*1550*/  IMAD.WIDE.U32 R24, R6, 0x4, R24 ;  /* 0x0000000406187825 */ /* 0x004fca00078e0018 */
[----:B---3--:R2:W-:Y:S04]  /*1560*/  ST.E desc[UR4][R24.64+0x8], R29 ;  /* 0x0000081d18007985 */ /* 0x0085e8000c101904 */
[----:B0-----:R-:W3:Y:S04]  /*1570*/  LD.E.64 R16, desc[UR8][R12.64] ;  /* 0x000000080c107980 */ /* 0x001ee8000c101b00 */
[----:B------:R-:W4:Y:S01]  /*1580*/  LDG.E R9, desc[UR6][R14.64+0x10] ;  /* 0x000010060e097981 */ /* 0x000f22000c1e1900 */
[----:B---3--:R-:W-:-:S05]  /*1590*/  IMAD.WIDE.U32 R16, R6, 0x4, R16 ;  /* 0x0000000406107825 */ /* 0x008fca00078e0010 */
[----:B----4-:R0:W-:Y:S04]  /*15a0*/  ST.E desc[UR4][R16.64+0xc], R9 ;  /* 0x00000c0910007985 */ /* 0x0101e8000c101904 */
[----:B-1----:R-:W3:Y:S04]  /*15b0*/  LD.E.64 R20, desc[UR8][R12.64] ;  /* 0x000000080c147980 */ /* 0x002ee8000c101b00 */
[----:B------:R-:W4:Y:S01]  /*15c0*/  LDG.E R27, desc[UR6][R14.64+0x14] ;  /* 0x000014060e1b7981 */ /* 0x000f22000c1e1900 */
[----:B---3--:R-:W-:-:S05]  /*15d0*/  IMAD.WIDE.U32 R20, R6, 0x4, R20 ;  /* 0x0000000406147825 */ /* 0x008fca00078e0014 */
[----:B----4-:R1:W-:Y:S04]  /*15e0*/  ST.E desc[UR4][R20.64+0x10], R27 ;  /* 0x0000101b14007985 */ /* 0x0103e8000c101904 */
[----:B--2---:R-:W2:Y:S04]  /*15f0*/  LD.E.64 R24, desc[UR8][R12.64] ;  /* 0x000000080c187980 */ /* 0x004ea8000c101b00 */
        /* <DEDUP_REMOVED lines=9> */
[----:B------:R-:W-:Y:S02]  /*1690*/  VIADD R8, R8, 0x8 ;  /* 0x0000000808087836 */ /* 0x000fe40000000000 */
[----:B---3--:R-:W-:-:S04]  /*16a0*/  IMAD.WIDE.U32 R20, R6, 0x4, R20 ;  /* 0x0000000406147825 */ /* 0x008fc800078e0014 */
[----:B------:R-:W-:Y:S01]  /*16b0*/  VIADD R6, R6, 0x8 ;  /* 0x0000000806067836 */ /* 0x000fe20000000000 */
[----:B----4-:R2:W-:Y:S06]  /*16c0*/  ST.E desc[UR4][R20.64+0x1c], R27 ;  /* 0x00001c1b14007985 */ /* 0x0105ec000c101904 */
.L_x_25:
[----:B------:R-:W-:Y:S05]  /*16d0*/  @!P2 BRA `(.L_x_24) ;  /* 0x0000000000fca947 */ /* 0x000fea0003800000 */
[----:B------:R-:W1:Y:S01]  /*16e0*/  @P0 LDC.64 R14, c[0x0][0x380] ;  /* 0x0000e000ff0e0b82 */ /* 0x000e620000000a00 */
[C---:B------:R-:W-:Y:S02]  /*16f0*/  @P0 R2UR UR6, R22.reuse ;  /* 0x00000000160602ca */ /* 0x040fe400000e0000 */
[C---:B------:R-:W-:Y:S02]  /*1700*/  @P0 R2UR UR7, R23.reuse ;  /* 0x00000000170702ca */ /* 0x040fe400000e0000 */
[----:B------:R-:W-:Y:S02]  /*1710*/  @P0 R2UR UR4, R22 ;  /* 0x00000000160402ca */ /* 0x000fe400000e0000 */
[----:B------:R-:W-:-:S09]  /*1720*/  @P0 R2UR UR5, R23 ;  /* 0x00000000170502ca */ /* 0x000fd200000e0000 */
[----:B0-2---:R-:W2:Y:S01]  /*1730*/  @P0 LD.E.64 R16, desc[UR6][R12.64] ;  /* 0x000000060c100980 */ /* 0x005ea2000c101b00 */
[----:B-1----:R-:W-:-:S05]  /*1740*/  @P0 IMAD.WIDE R14, R8, 0x4, R14 ;  /* 0x00000004080e0825 */ /* 0x002fca00078e020e */
[----:B------:R-:W3:Y:S01]  /*1750*/  @P0 LDG.E R9, desc[UR4][R14.64+0x4] ;  /* 0x000004040e090981 */ /* 0x000ee2000c1e1900 */
[----:B------:R-:W-:Y:S02]  /*1760*/  @P0 R2UR UR8, R22 ;  /* 0x00000000160802ca */ /* 0x000fe400000e0000 */
[----:B------:R-:W-:Y:S01]  /*1770*/  @P0 R2UR UR9, R23 ;  /* 0x00000000170902ca */ /* 0x000fe200000e0000 */
[----:B--2---:R-:W-:-:S05]  /*1780*/  @P0 IMAD.WIDE.U32 R16, R6, 0x4, R16 ;  /* 0x0000000406100825 */ /* 0x004fca00078e0010 */
[----:B---3--:R0:W-:Y:S07]  /*1790*/  @P0 ST.E desc[UR4][R16.64], R9 ;  /* 0x0000000910000985 */ /* 0x0081ee000c101904 */
[----:B------:R-:W2:Y:S04]  /*17a0*/  @P0 LD.E.64 R20, desc[UR8][R12.64] ;  /* 0x000000080c140980 */ /* 0x000ea8000c101b00 */
[----:B------:R-:W3:Y:S01]  /*17b0*/  @P0 LDG.E R27, desc[UR6][R14.64+0x8] ;  /* 0x000008060e1b0981 */ /* 0x000ee2000c1e1900 */
[----:B--2---:R-:W-:-:S05]  /*17c0*/  @P0 IMAD.WIDE.U32 R20, R6, 0x4, R20 ;  /* 0x0000000406140825 */ /* 0x004fca00078e0014 */
[----:B---3--:R1:W-:Y:S04]  /*17d0*/  @P0 ST.E desc[UR4][R20.64+0x4], R27 ;  /* 0x0000041b14000985 */ /* 0x0083e8000c101904 */
[----:B------:R-:W2:Y:S04]  /*17e0*/  @P0 LD.E.64 R24, desc[UR8][R12.64] ;  /* 0x000000080c180980 */ /* 0x000ea8000c101b00 */
[----:B------:R-:W3:Y:S01]  /*17f0*/  @P0 LDG.E R29, desc[UR6][R14.64+0xc] ;  /* 0x00000c060e1d0981 */ /* 0x000ee2000c1e1900 */
[----:B--2---:R-:W-:-:S05]  /*1800*/  @P0 IMAD.WIDE.U32 R24, R6, 0x4, R24 ;  /* 0x0000000406180825 */ /* 0x004fca00078e0018 */
[----:B---3--:R1:W-:Y:S04]  /*1810*/  @P0 ST.E desc[UR4][R24.64+0x8], R29 ;  /* 0x0000081d18000985 */ /* 0x0083e8000c101904 */
[----:B0-----:R-:W2:Y:S04]  /*1820*/  @P0 LD.E.64 R16, desc[UR8][R12.64] ;  /* 0x000000080c100980 */ /* 0x001ea8000c101b00 */
[----:B------:R-:W3:Y:S01]  /*1830*/  @P0 LDG.E R26, desc[UR6][R14.64+0x10] ;  /* 0x000010060e1a0981 */ /* 0x000ee2000c1e1900 */
[----:B------:R-:W-:Y:S01]  /*1840*/  ISETP.NE.AND P2, PT, R4, RZ, PT ;  /* 0x000000ff0400720c */ /* 0x000fe20003f45270 */
[----:B------:R-:W-:-:S02]  /*1850*/  IMAD.MOV.U32 R9, RZ, RZ, R8 ;  /* 0x000000ffff097224 */ /* 0x000fc400078e0008 */
[----:B------:R-:W-:-:S04]  /*1860*/  @P0 VIADD R8, R8, 0x4 ;  /* 0x0000000408080836 */ /* 0x000fc80000000000 */
[----:B------:R-:W-:Y:S02]  /*1870*/  @P0 IMAD.MOV.U32 R9, RZ, RZ, R8 ;  /* 0x000000ffff090224 */ /* 0x000fe400078e0008 */
[----:B--2---:R-:W-:-:S04]  /*1880*/  @P0 IMAD.WIDE.U32 R16, R6, 0x4, R16 ;  /* 0x0000000406100825 */ /* 0x004fc800078e0010 */
[----:B------:R-:W-:Y:S01]  /*1890*/  @P0 VIADD R6, R6, 0x4 ;  /* 0x0000000406060836 */ /* 0x000fe20000000000 */
[----:B---3--:R1:W-:Y:S01]  /*18a0*/  @P0 ST.E desc[UR4][R16.64+0xc], R26 ;  /* 0x00000c1a10000985 */ /* 0x0083e2000c101904 */
[----:B------:R-:W-:Y:S05]  /*18b0*/  @!P2 BRA `(.L_x_24) ;  /* 0x000000000084a947 */ /* 0x000fea0003800000 */
[----:B------:R-:W0:Y:S01]  /*18c0*/  LDC.64 R14, c[0x0][0x380] ;  /* 0x0000e000ff0e7b82 */ /* 0x000e220000000a00 */
[C---:B------:R-:W-:Y:S02]  /*18d0*/  R2UR UR6, R22.reuse ;  /* 0x00000000160672ca */ /* 0x040fe400000e0000 */
[C---:B------:R-:W-:Y:S02]  /*18e0*/  R2UR UR7, R23.reuse ;  /* 0x00000000170772ca */ /* 0x040fe400000e0000 */
[----:B------:R-:W-:Y:S02]  /*18f0*/  R2UR UR4, R22 ;  /* 0x00000000160472ca */ /* 0x000fe400000e0000 */
[----:B------:R-:W-:-:S09]  /*1900*/  R2UR UR5, R23 ;  /* 0x00000000170572ca */ /* 0x000fd200000e0000 */
[----:B-1----:R-:W2:Y:S01]  /*1910*/  LD.E.64 R16, desc[UR6][R12.64] ;  /* 0x000000060c107980 */ /* 0x002ea2000c101b00 */
[----:B0-----:R-:W-:-:S05]  /*1920*/  IMAD.WIDE R14, R9, 0x4, R14 ;  /* 0x00000004090e7825 */ /* 0x001fca00078e020e */
[----:B------:R-:W3:Y:S01]  /*1930*/  LDG.E R21, desc[UR4][R14.64+0x4] ;  /* 0x000004040e157981 */ /* 0x000ee2000c1e1900 */
[----:B------:R-:W-:Y:S01]  /*1940*/  ISETP.NE.AND P2, PT, R4, 0x1, PT ;  /* 0x000000010400780c */ /* 0x000fe20003f45270 */
[----:B------:R-:W-:Y:S02]  /*1950*/  VIADD R8, R9, 0x1 ;  /* 0x0000000109087836 */ /* 0x000fe40000000000 */
[----:B--2---:R-:W-:-:S05]  /*1960*/  IMAD.WIDE.U32 R16, R6, 0x4, R16 ;  /* 0x0000000406107825 */ /* 0x004fca00078e0010 */
[----:B---3--:R3:W-:Y:S05]  /*1970*/  ST.E desc[UR4][R16.64], R21 ;  /* 0x0000001510007985 */ /* 0x0087ea000c101904 */
[----:B------:R-:W-:Y:S05]  /*1980*/  @!P2 BRA `(.L_x_24) ;  /* 0x000000000050a947 */ /* 0x000fea0003800000 */
[C---:B------:R-:W-:Y:S02]  /*1990*/  R2UR UR6, R22.reuse ;  /* 0x00000000160672ca */ /* 0x040fe400000e0000 */
[C---:B------:R-:W-:Y:S02]  /*19a0*/  R2UR UR7, R23.reuse ;  /* 0x00000000170772ca */ /* 0x040fe400000e0000 */
[----:B------:R-:W-:Y:S02]  /*19b0*/  R2UR UR4, R22 ;  /* 0x00000000160472ca */ /* 0x000fe400000e0000 */
[----:B------:R-:W-:-:S09]  /*19c0*/  R2UR UR5, R23 ;  /* 0x00000000170572ca */ /* 0x000fd200000e0000 */
[----:B---3--:R-:W2:Y:S04]  /*19d0*/  LD.E.64 R16, desc[UR6][R12.64] ;  /* 0x000000060c107980 */ /* 0x008ea8000c101b00 */
        /* <DEDUP_REMOVED lines=10> */
[----:B------:R-:W4:Y:S04]  /*1a80*/  LD.E.64 R12, desc[UR6][R12.64] ;  /* 0x000000060c0c7980 */ /* 0x000f28000c101b00 */
[----:B------:R-:W2:Y:S01]  /*1a90*/  LDG.E R15, desc[UR4][R14.64+0xc] ;  /* 0x00000c040e0f7981 */ /* 0x000ea2000c1e1900 */
[----:B------:R-:W-:Y:S02]  /*1aa0*/  VIADD R8, R9, 0x3 ;  /* 0x0000000309087836 */ /* 0x000fe40000000000 */
[----:B----4-:R-:W-:-:S05]  /*1ab0*/  IMAD.WIDE.U32 R16, R6, 0x4, R12 ;  /* 0x0000000406107825 */ /* 0x010fca00078e000c */
[----:B--2---:R0:W-:Y:S02]  /*1ac0*/  ST.E desc[UR4][R16.64+0x8], R15 ;  /* 0x0000080f10007985 */ /* 0x0041e4000c101904 */
.L_x_24:
[----:B------:R-:W5:Y:S01]  /*1ad0*/  LDCU UR4, c[0x0][0x390] ;  /* 0x00007200ff0477ac */ /* 0x000f620008000800 */
[----:B------:R-:W-:-:S05]  /*1ae0*/  VIADD R5, R5, 0x1 ;  /* 0x0000000105057836 */ /* 0x000fca0000000000 */
[----:B-----5:R-:W-:-:S13]  /*1af0*/  ISETP.NE.AND P2, PT, R5, UR4, PT ;  /* 0x0000000405007c0c */ /* 0x020fda000bf45270 */
[----:B------:R-:W-:Y:S05]  /*1b00*/  @!P2 EXIT ;  /* 0x000000000000a94d */ /* 0x000fea0003800000 */
[----:B------:R-:W-:Y:S05]  /*1b10*/  BRA `(.L_x_26) ;  /* 0xfffffff000947947 */ /* 0x000fea000383ffff */
.L_x_27:
[----:B------:R-:W-:-:S00]  /*1b20*/  BRA `(.L_x_27) ;  /* 0xfffffffc00fc7947 */ /* 0x000fc0000383ffff */
[----:B------:R-:W-:-:S00]  /*1b30*/  NOP ;  /* 0x0000000000007918 */ /* 0x000fc00000000000 */
        /* <DEDUP_REMOVED lines=12> */
.L_x_28:


//--------------------- .nv.shared.reserved.0     --------------------------
	.section	.nv.shared.reserved.0,"aw",@nobits
	.weak		__nv_reservedSMEM_offset_0_alias
	.size		__nv_reservedSMEM_offset_0_alias, 0, 64
	.other		__nv_reservedSMEM_offset_0_alias,@"STO_CUDA_RESERVED_SHARED STV_DEFAULT"
__nv_reservedSMEM_offset_0_alias:
	.zero		0
	.zero		64


//--------------------- .nv.constant0._Z6bordesPKiS0_iii --------------------------
	.section	.nv.constant0._Z6bordesPKiS0_iii,"a",@progbits
	.sectionflags	@""
	.align	4
.nv.constant0._Z6bordesPKiS0_iii:
	.zero		924


//--------------------- SYMBOLS --------------------------

	.type		.nv.reservedSmem.offset0,@object
	.size		.nv.reservedSmem.offset0,0x4
	.type		malloc,@function
